//
// Generated by NVIDIA NVVM Compiler
//
// Compiler Build ID: CL-36424714
// Cuda compilation tools, release 13.0, V13.0.88
// Based on NVVM 20.0.0
//

.version 9.0
.target sm_100
.address_size 64

	// .globl	_Z7mat_addPiS_S_i

.visible .entry _Z7mat_addPiS_S_i(
	.param .u64 .ptr .align 1 _Z7mat_addPiS_S_i_param_0,
	.param .u64 .ptr .align 1 _Z7mat_addPiS_S_i_param_1,
	.param .u64 .ptr .align 1 _Z7mat_addPiS_S_i_param_2,
	.param .u32 _Z7mat_addPiS_S_i_param_3
)
{
	.reg .pred 	%p<2>;
	.reg .b32 	%r<9>;
	.reg .b64 	%rd<11>;

	ld.param.u64 	%rd1, [_Z7mat_addPiS_S_i_param_0];
	ld.param.u64 	%rd2, [_Z7mat_addPiS_S_i_param_1];
	ld.param.u64 	%rd3, [_Z7mat_addPiS_S_i_param_2];
	ld.param.u32 	%r2, [_Z7mat_addPiS_S_i_param_3];
	mov.u32 	%r3, %tid.x;
	mov.u32 	%r4, %ctaid.x;
	mov.u32 	%r5, %ntid.x;
	mad.lo.s32 	%r1, %r4, %r5, %r3;
	setp.ge.s32 	%p1, %r1, %r2;
	@%p1 bra 	$L__BB0_2;
	cvta.to.global.u64 	%rd4, %rd1;
	cvta.to.global.u64 	%rd5, %rd2;
	cvta.to.global.u64 	%rd6, %rd3;
	mul.wide.s32 	%rd7, %r1, 4;
	add.s64 	%rd8, %rd4, %rd7;
	ld.global.u32 	%r6, [%rd8];
	add.s64 	%rd9, %rd5, %rd7;
	ld.global.u32 	%r7, [%rd9];
	add.s32 	%r8, %r7, %r6;
	add.s64 	%rd10, %rd6, %rd7;
	st.global.u32 	[%rd10], %r8;
$L__BB0_2:
	ret;

}


// ===== COMPILED SASS (sm_100) =====

	.target	sm_100

	.elftype	@"ET_EXEC"


//--------------------- .note.nv.tkinfo           --------------------------
	.section	.note.nv.tkinfo,"",@"SHT_NOTE"
	.sectionflags	@"SHF_NOTE_NV_TKINFO"
	.tkinfo
        /*0018*/ 	.word	0x00000002
        /*0030*/ 	.string	""
        /*0030*/ 	.string	"ptxas"
        /*0030*/ 	.string	"Cuda compilation tools, release 13.0, V13.0.88"
        /*0030*/ 	.string	"Build cuda_13.0.r13.0/compiler.36424714_0"
        /*0030*/ 	.string	"-arch sm_100 -m 64 "



//--------------------- .note.nv.cuinfo           --------------------------
	.section	.note.nv.cuinfo,"",@"SHT_NOTE"
	.sectionflags	@"SHF_NOTE_NV_CUINFO"
        /*0018*/ 	.short	0x0002
        /*001a*/ 	.short	0x0064
        /*001c*/ 	.short	0x0082
	.zero		2


//--------------------- .nv.info                  --------------------------
	.section	.nv.info,"",@"SHT_CUDA_INFO"
	.align	4


	//----- nvinfo : EIATTR_REGCOUNT
	.align		4
        /*0000*/ 	.byte	0x04, 0x2f
        /*0002*/ 	.short	(.L_1 - .L_0)
	.align		4
.L_0:
        /*0004*/ 	.word	index@(_Z7mat_addPiS_S_i)
        /*0008*/ 	.word	0x0000000c


	//----- nvinfo : EIATTR_FRAME_SIZE
	.align		4
.L_1:
        /*000c*/ 	.byte	0x04, 0x11
        /*000e*/ 	.short	(.L_3 - .L_2)
	.align		4
.L_2:
        /*0010*/ 	.word	index@(_Z7mat_addPiS_S_i)
        /*0014*/ 	.word	0x00000000


	//----- nvinfo : EIATTR_MIN_STACK_SIZE
	.align		4
.L_3:
        /*0018*/ 	.byte	0x04, 0x12
        /*001a*/ 	.short	(.L_5 - .L_4)
	.align		4
.L_4:
        /*001c*/ 	.word	index@(_Z7mat_addPiS_S_i)
        /*0020*/ 	.word	0x00000000
.L_5:


//--------------------- .nv.compat                --------------------------
	.section	.nv.compat,"",@"SHT_CUDA_COMPAT_INFO"
	.align	4
        /*0000*/ 	.byte	0x02, 0x09, 0x00, 0x00, 0x02, 0x02, 0x01, 0x00, 0x02, 0x05, 0x05, 0x00, 0x03, 0x07, 0x01, 0x01
        /*0010*/ 	.byte	0x02, 0x03, 0x00, 0x00, 0x02, 0x06, 0x01, 0x00, 0x04, 0x0b, 0x08, 0x00, 0x09, 0x00, 0x00, 0x00
        /*0020*/ 	.byte	0x00, 0x00, 0x00, 0x00


//--------------------- .nv.info._Z7mat_addPiS_S_i --------------------------
	.section	.nv.info._Z7mat_addPiS_S_i,"",@"SHT_CUDA_INFO"
	.sectionflags	@""
	.align	4


	//----- nvinfo : EIATTR_CUDA_API_VERSION
	.align		4
        /*0000*/ 	.byte	0x04, 0x37
        /*0002*/ 	.short	(.L_7 - .L_6)
.L_6:
        /*0004*/ 	.word	0x00000082


	//----- nvinfo : EIATTR_KPARAM_INFO
	.align		4
.L_7:
        /*0008*/ 	.byte	0x04, 0x17
        /*000a*/ 	.short	(.L_9 - .L_8)
.L_8:
        /*000c*/ 	.word	0x00000000
        /*0010*/ 	.short	0x0003
        /*0012*/ 	.short	0x0018
        /*0014*/ 	.byte	0x00, 0xf0, 0x11, 0x00


	//----- nvinfo : EIATTR_KPARAM_INFO
	.align		4
.L_9:
        /*0018*/ 	.byte	0x04, 0x17
        /*001a*/ 	.short	(.L_11 - .L_10)
.L_10:
        /*001c*/ 	.word	0x00000000
        /*0020*/ 	.short	0x0002
        /*0022*/ 	.short	0x0010
        /*0024*/ 	.byte	0x00, 0xf5, 0x21, 0x00


	//----- nvinfo : EIATTR_KPARAM_INFO
	.align		4
.L_11:
        /*0028*/ 	.byte	0x04, 0x17
        /*002a*/ 	.short	(.L_13 - .L_12)
.L_12:
        /*002c*/ 	.word	0x00000000
        /*0030*/ 	.short	0x0001
        /*0032*/ 	.short	0x0008
        /*0034*/ 	.byte	0x00, 0xf5, 0x21, 0x00


	//----- nvinfo : EIATTR_KPARAM_INFO
	.align		4
.L_13:
        /*0038*/ 	.byte	0x04, 0x17
        /*003a*/ 	.short	(.L_15 - .L_14)
.L_14:
        /*003c*/ 	.word	0x00000000
        /*0040*/ 	.short	0x0000
        /*0042*/ 	.short	0x0000
        /*0044*/ 	.byte	0x00, 0xf5, 0x21, 0x00


	//----- nvinfo : EIATTR_SPARSE_MMA_MASK
	.align		4
.L_15:
        /*0048*/ 	.byte	0x03, 0x50
        /*004a*/ 	.short	0x0000


	//----- nvinfo : EIATTR_MAXREG_COUNT
	.align		4
        /*004c*/ 	.byte	0x03, 0x1b
        /*004e*/ 	.short	0x00ff


	//----- nvinfo : EIATTR_MERCURY_ISA_VERSION
	.align		4
        /*0050*/ 	.byte	0x03, 0x5f
        /*0052*/ 	.short	0x0101


	//----- nvinfo : EIATTR_VRC_CTA_INIT_COUNT
	.align		4
        /*0054*/ 	.byte	0x02, 0x4a
	.zero		1
	.zero		1


	//----- nvinfo : EIATTR_EXIT_INSTR_OFFSETS
	.align		4
        /*0058*/ 	.byte	0x04, 0x1c
        /*005a*/ 	.short	(.L_17 - .L_16)


	//   ....[0]....
.L_16:
        /*005c*/ 	.word	0x00000070


	//   ....[1]....
        /*0060*/ 	.word	0x00000130


	//----- nvinfo : EIATTR_CBANK_PARAM_SIZE
	.align		4
.L_17:
        /*0064*/ 	.byte	0x03, 0x19
        /*0066*/ 	.short	0x001c


	//----- nvinfo : EIATTR_PARAM_CBANK
	.align		4
        /*0068*/ 	.byte	0x04, 0x0a
        /*006a*/ 	.short	(.L_19 - .L_18)
	.align		4
.L_18:
        /*006c*/ 	.word	index@(.nv.constant0._Z7mat_addPiS_S_i)
        /*0070*/ 	.short	0x0380
        /*0072*/ 	.short	0x001c


	//----- nvinfo : EIATTR_SW_WAR
	.align		4
.L_19:
        /*0074*/ 	.byte	0x04, 0x36
        /*0076*/ 	.short	(.L_21 - .L_20)
.L_20:
        /*0078*/ 	.word	0x00000008
.L_21:


//--------------------- .nv.callgraph             --------------------------
	.section	.nv.callgraph,"",@"SHT_CUDA_CALLGRAPH"
	.align	4
	.sectionentsize	8
	.align		4
        /*0000*/ 	.word	0x00000000
	.align		4
        /*0004*/ 	.word	0xffffffff
	.align		4
        /*0008*/ 	.word	0x00000000
	.align		4
        /*000c*/ 	.word	0xfffffffe
	.align		4
        /*0010*/ 	.word	0x00000000
	.align		4
        /*0014*/ 	.word	0xfffffffd
	.align		4
        /*0018*/ 	.word	0x00000000
	.align		4
        /*001c*/ 	.word	0xfffffffc


//--------------------- .text._Z7mat_addPiS_S_i   --------------------------
	.section	.text._Z7mat_addPiS_S_i,"ax",@progbits
	.align	128
        .global         _Z7mat_addPiS_S_i
        .type           _Z7mat_addPiS_S_i,@function
        .size           _Z7mat_addPiS_S_i,(.L_x_1 - _Z7mat_addPiS_S_i)
        .other          _Z7mat_addPiS_S_i,@"STO_CUDA_ENTRY STV_DEFAULT"
_Z7mat_addPiS_S_i:
.text._Z7mat_addPiS_S_i:
[----:B------:R-:W-:Y:S01]  /*0000*/  LDC R1, c[0x0][0x37c] ;  /* 0x0000df00ff017b82 */ /* 0x000fe20000000800 */
[----:B------:R-:W0:Y:S07]  /*0010*/  S2R R9, SR_TID.X ;  /* 0x0000000000097919 */ /* 0x000e2e0000002100 */
[----:B------:R-:W0:Y:S01]  /*0020*/  S2UR UR4, SR_CTAID.X ;  /* 0x00000000000479c3 */ /* 0x000e220000002500 */
[----:B------:R-:W1:Y:S07]  /*0030*/  LDCU UR5, c[0x0][0x398] ;  /* 0x00007300ff0577ac */ /* 0x000e6e0008000800 */
[----:B------:R-:W0:Y:S02]  /*0040*/  LDC R0, c[0x0][0x360] ;  /* 0x0000d800ff007b82 */ /* 0x000e240000000800 */
[----:B0-----:R-:W-:-:S05]  /*0050*/  IMAD R9, R0, UR4, R9 ;  /* 0x0000000400097c24 */ /* 0x001fca000f8e0209 */
[----:B-1----:R-:W-:-:S13]  /*0060*/  ISETP.GE.AND P0, PT, R9, UR5, PT ;  /* 0x0000000509007c0c */ /* 0x002fda000bf06270 */
[----:B------:R-:W-:Y:S05]  /*0070*/  @P0 EXIT ;  /* 0x000000000000094d */ /* 0x000fea0003800000 */
[----:B------:R-:W0:Y:S01]  /*0080*/  LDC.64 R2, c[0x0][0x380] ;  /* 0x0000e000ff027b82 */ /* 0x000e220000000a00 */
[----:B------:R-:W1:Y:S07]  /*0090*/  LDCU.64 UR4, c[0x0][0x358] ;  /* 0x00006b00ff0477ac */ /* 0x000e6e0008000a00 */
[----:B------:R-:W2:Y:S08]  /*00a0*/  LDC.64 R4, c[0x0][0x388] ;  /* 0x0000e200ff047b82 */ /* 0x000eb00000000a00 */
[----:B------:R-:W3:Y:S01]  /*00b0*/  LDC.64 R6, c[0x0][0x390] ;  /* 0x0000e400ff067b82 */ /* 0x000ee20000000a00 */
[----:B0-----:R-:W-:-:S06]  /*00c0*/  IMAD.WIDE R2, R9, 0x4, R2 ;  /* 0x0000000409027825 */ /* 0x001fcc00078e0202 */
[----:B-1----:R-:W4:Y:S01]  /*00d0*/  LDG.E R2, desc[UR4][R2.64] ;  /* 0x0000000402027981 */ /* 0x002f22000c1e1900 */
[----:B--2---:R-:W-:-:S06]  /*00e0*/  IMAD.WIDE R4, R9, 0x4, R4 ;  /* 0x0000000409047825 */ /* 0x004fcc00078e0204 */
[----:B------:R-:W4:Y:S01]  /*00f0*/  LDG.E R5, desc[UR4][R4.64] ;  /* 0x0000000404057981 */ /* 0x000f22000c1e1900 */
[----:B---3--:R-:W-:Y:S01]  /*0100*/  IMAD.WIDE R6, R9, 0x4, R6 ;  /* 0x0000000409067825 */ /* 0x008fe200078e0206 */
[----:B----4-:R-:W-:-:S05]  /*0110*/  IADD3 R9, PT, PT, R2, R5, RZ ;  /* 0x0000000502097210 */ /* 0x010fca0007ffe0ff */
[----:B------:R-:W-:Y:S01]  /*0120*/  STG.E desc[UR4][R6.64], R9 ;  /* 0x0000000906007986 */ /* 0x000fe2000c101904 */
[----:B------:R-:W-:Y:S05]  /*0130*/  EXIT ;  /* 0x000000000000794d */ /* 0x000fea0003800000 */
.L_x_0:
[----:B------:R-:W-:-:S00]  /*0140*/  BRA `(.L_x_0) ;  /* 0xfffffffc00fc7947 */ /* 0x000fc0000383ffff */
[----:B------:R-:W-:-:S00]  /*0150*/  NOP ;  /* 0x0000000000007918 */ /* 0x000fc00000000000 */
        /* <DEDUP_REMOVED lines=10> */
.L_x_1:


//--------------------- .nv.shared.reserved.0     --------------------------
	.section	.nv.shared.reserved.0,"aw",@nobits
	.weak		__nv_reservedSMEM_offset_0_alias
	.size		__nv_reservedSMEM_offset_0_alias, 0, 64
	.other		__nv_reservedSMEM_offset_0_alias,@"STO_CUDA_RESERVED_SHARED STV_DEFAULT"
__nv_reservedSMEM_offset_0_alias:
	.zero		0
	.zero		64


//--------------------- .nv.constant0._Z7mat_addPiS_S_i --------------------------
	.section	.nv.constant0._Z7mat_addPiS_S_i,"a",@progbits
	.sectionflags	@""
	.align	4
.nv.constant0._Z7mat_addPiS_S_i:
	.zero		924


//--------------------- SYMBOLS --------------------------

	.type		.nv.reservedSmem.offset0,@object
	.size		.nv.reservedSmem.offset0,0x4
